//
// Generated by NVIDIA NVVM Compiler
//
// Compiler Build ID: CL-36424714
// Cuda compilation tools, release 13.0, V13.0.88
// Based on NVVM 20.0.0
//

.version 9.0
.target sm_100
.address_size 64

	// .globl	_Z27stencilRegisterCoarseKernelPfS_i
.const .align 4 .f32 c0;
.const .align 4 .f32 c1;
.const .align 4 .f32 c2;
.const .align 4 .f32 c3;
.const .align 4 .f32 c4;
.const .align 4 .f32 c5;
.const .align 4 .f32 c6;
// _ZZ27stencilRegisterCoarseKernelPfS_iE14in_curr_shared has been demoted

.visible .entry _Z27stencilRegisterCoarseKernelPfS_i(
	.param .u64 .ptr .align 1 _Z27stencilRegisterCoarseKernelPfS_i_param_0,
	.param .u64 .ptr .align 1 _Z27stencilRegisterCoarseKernelPfS_i_param_1,
	.param .u32 _Z27stencilRegisterCoarseKernelPfS_i_param_2
)
{
	.reg .pred 	%p<58>;
	.reg .b32 	%r<73>;
	.reg .b32 	%f<51>;
	.reg .b64 	%rd<17>;
	// demoted variable
	.shared .align 4 .b8 _ZZ27stencilRegisterCoarseKernelPfS_iE14in_curr_shared[4096];
	ld.param.u64 	%rd3, [_Z27stencilRegisterCoarseKernelPfS_i_param_0];
	ld.param.u64 	%rd4, [_Z27stencilRegisterCoarseKernelPfS_i_param_1];
	ld.param.u32 	%r28, [_Z27stencilRegisterCoarseKernelPfS_i_param_2];
	cvta.to.global.u64 	%rd1, %rd4;
	cvta.to.global.u64 	%rd2, %rd3;
	mov.u32 	%r1, %tid.y;
	mov.u32 	%r2, %tid.x;
	mov.u32 	%r29, %ctaid.z;
	mul.lo.s32 	%r4, %r29, 30;
	mov.u32 	%r30, %ctaid.y;
	mul.lo.s32 	%r5, %r30, 30;
	add.s32 	%r6, %r5, %r1;
	add.s32 	%r7, %r6, -1;
	setp.ne.s32 	%p4, %r6, 0;
	mov.u32 	%r31, %ctaid.x;
	mul.lo.s32 	%r8, %r31, 30;
	add.s32 	%r32, %r2, %r8;
	add.s32 	%r9, %r32, -1;
	setp.ne.s32 	%p5, %r29, 0;
	setp.le.s32 	%p6, %r4, %r28;
	and.pred  	%p7, %p5, %p6;
	setp.le.s32 	%p8, %r6, %r28;
	and.pred  	%p1, %p4, %p8;
	and.pred  	%p10, %p7, %p1;
	not.pred 	%p11, %p10;
	setp.lt.s32 	%p12, %r9, 0;
	or.pred  	%p13, %p12, %p11;
	setp.ge.s32 	%p14, %r9, %r28;
	or.pred  	%p15, %p14, %p13;
	@%p15 bra 	$L__BB0_2;
	add.s32 	%r33, %r4, -1;
	mad.lo.s32 	%r34, %r28, %r33, %r7;
	mad.lo.s32 	%r35, %r34, %r28, %r9;
	mul.wide.s32 	%rd5, %r35, 4;
	add.s64 	%rd6, %rd2, %rd5;
	ld.global.f32 	%f48, [%rd6];
$L__BB0_2:
	setp.ge.s32 	%p16, %r9, %r28;
	setp.lt.s32 	%p17, %r9, 0;
	setp.ge.s32 	%p18, %r4, %r28;
	not.pred 	%p19, %p1;
	or.pred  	%p20, %p18, %p19;
	or.pred  	%p21, %p17, %p20;
	shl.b32 	%r36, %r1, 7;
	mov.u32 	%r37, _ZZ27stencilRegisterCoarseKernelPfS_iE14in_curr_shared;
	add.s32 	%r38, %r37, %r36;
	shl.b32 	%r39, %r2, 2;
	add.s32 	%r10, %r38, %r39;
	or.pred  	%p22, %p16, %p21;
	@%p22 bra 	$L__BB0_4;
	mad.lo.s32 	%r40, %r28, %r4, %r7;
	mad.lo.s32 	%r41, %r40, %r28, %r9;
	mul.wide.u32 	%rd7, %r41, 4;
	add.s64 	%rd8, %rd2, %rd7;
	ld.global.f32 	%f47, [%rd8];
	st.shared.f32 	[%r10], %f47;
$L__BB0_4:
	add.s32 	%r11, %r28, -1;
	setp.gt.u32 	%p23, %r6, 1;
	setp.lt.s32 	%p24, %r6, %r28;
	and.pred  	%p25, %p23, %p24;
	setp.gt.s32 	%p26, %r9, 0;
	and.pred  	%p2, %p25, %p26;
	add.s32 	%r43, %r1, -31;
	setp.lt.u32 	%p27, %r43, -30;
	setp.eq.s32 	%p28, %r2, 0;
	or.pred  	%p29, %p28, %p27;
	setp.gt.u32 	%p30, %r2, 30;
	or.pred  	%p3, %p29, %p30;
	ld.const.f32 	%f5, [c0];
	ld.const.f32 	%f6, [c1];
	ld.const.f32 	%f7, [c2];
	ld.const.f32 	%f8, [c3];
	ld.const.f32 	%f9, [c4];
	ld.const.f32 	%f10, [c5];
	ld.const.f32 	%f11, [c6];
	add.s32 	%r72, %r4, 1;
	add.s32 	%r45, %r4, 2;
	mad.lo.s32 	%r46, %r28, %r45, %r1;
	add.s32 	%r47, %r46, %r5;
	add.s32 	%r48, %r47, -1;
	mad.lo.s32 	%r49, %r28, %r48, %r2;
	add.s32 	%r71, %r49, %r8;
	mul.lo.s32 	%r50, %r28, %r28;
	shl.b32 	%r14, %r50, 1;
	mad.lo.s32 	%r51, %r28, %r4, %r28;
	add.s32 	%r52, %r1, %r51;
	add.s32 	%r53, %r52, %r5;
	add.s32 	%r54, %r53, -1;
	mad.lo.s32 	%r55, %r28, %r54, %r2;
	add.s32 	%r69, %r55, %r8;
	mul.lo.s32 	%r56, %r29, %r28;
	mad.lo.s32 	%r57, %r56, 30, %r1;
	add.s32 	%r58, %r57, %r5;
	add.s32 	%r59, %r58, -1;
	mad.lo.s32 	%r60, %r28, %r59, %r2;
	add.s32 	%r68, %r60, %r8;
	mov.b32 	%r70, 2;
	not.pred 	%p54, %p2;
$L__BB0_5:
	setp.ge.s32 	%p31, %r9, %r28;
	setp.lt.s32 	%p32, %r9, 0;
	setp.ge.s32 	%p33, %r72, %r28;
	or.pred  	%p35, %p33, %p19;
	or.pred  	%p36, %p32, %p35;
	or.pred  	%p37, %p36, %p31;
	@%p37 bra 	$L__BB0_7;
	add.s32 	%r61, %r69, -1;
	mul.wide.s32 	%rd9, %r61, 4;
	add.s64 	%rd10, %rd2, %rd9;
	ld.global.f32 	%f49, [%rd10];
$L__BB0_7:
	mov.f32 	%f16, %f49;
	setp.ge.s32 	%p38, %r9, %r11;
	bar.sync 	0;
	setp.ne.s32 	%p39, %r72, 1;
	add.s32 	%r62, %r72, -1;
	setp.lt.s32 	%p40, %r62, %r11;
	and.pred  	%p41, %p39, %p40;
	and.pred  	%p42, %p41, %p2;
	not.pred 	%p43, %p42;
	or.pred  	%p44, %p43, %p38;
	or.pred  	%p45, %p44, %p3;
	@%p45 bra 	$L__BB0_9;
	ld.shared.f32 	%f22, [%r10+-4];
	mul.f32 	%f23, %f6, %f22;
	fma.rn.f32 	%f24, %f47, %f5, %f23;
	ld.shared.f32 	%f25, [%r10+4];
	fma.rn.f32 	%f26, %f7, %f25, %f24;
	ld.shared.f32 	%f27, [%r10+128];
	fma.rn.f32 	%f28, %f8, %f27, %f26;
	ld.shared.f32 	%f29, [%r10+-128];
	fma.rn.f32 	%f30, %f9, %f29, %f28;
	fma.rn.f32 	%f31, %f48, %f10, %f30;
	fma.rn.f32 	%f32, %f16, %f11, %f31;
	add.s32 	%r63, %r68, -1;
	mul.wide.s32 	%rd11, %r63, 4;
	add.s64 	%rd12, %rd1, %rd11;
	st.global.f32 	[%rd12], %f32;
$L__BB0_9:
	setp.ge.s32 	%p46, %r9, %r28;
	setp.lt.s32 	%p47, %r9, 0;
	bar.sync 	0;
	st.shared.f32 	[%r10], %f16;
	add.s32 	%r64, %r72, 1;
	setp.ge.s32 	%p48, %r64, %r28;
	or.pred  	%p50, %p48, %p19;
	or.pred  	%p51, %p47, %p50;
	or.pred  	%p52, %p51, %p46;
	mov.f32 	%f49, %f16;
	@%p52 bra 	$L__BB0_11;
	add.s32 	%r65, %r71, -1;
	mul.wide.s32 	%rd13, %r65, 4;
	add.s64 	%rd14, %rd2, %rd13;
	ld.global.f32 	%f49, [%rd14];
$L__BB0_11:
	bar.sync 	0;
	max.s32 	%r66, %r9, %r72;
	setp.ge.s32 	%p53, %r66, %r11;
	or.pred  	%p55, %p53, %p54;
	or.pred  	%p56, %p55, %p3;
	@%p56 bra 	$L__BB0_13;
	ld.shared.f32 	%f33, [%r10+-4];
	mul.f32 	%f34, %f6, %f33;
	fma.rn.f32 	%f35, %f16, %f5, %f34;
	ld.shared.f32 	%f36, [%r10+4];
	fma.rn.f32 	%f37, %f7, %f36, %f35;
	ld.shared.f32 	%f38, [%r10+128];
	fma.rn.f32 	%f39, %f8, %f38, %f37;
	ld.shared.f32 	%f40, [%r10+-128];
	fma.rn.f32 	%f41, %f9, %f40, %f39;
	fma.rn.f32 	%f42, %f47, %f10, %f41;
	fma.rn.f32 	%f43, %f49, %f11, %f42;
	add.s32 	%r67, %r69, -1;
	mul.wide.s32 	%rd15, %r67, 4;
	add.s64 	%rd16, %rd1, %rd15;
	st.global.f32 	[%rd16], %f43;
$L__BB0_13:
	bar.sync 	0;
	st.shared.f32 	[%r10], %f49;
	add.s32 	%r72, %r72, 2;
	add.s32 	%r71, %r71, %r14;
	add.s32 	%r70, %r70, 2;
	add.s32 	%r69, %r69, %r14;
	add.s32 	%r68, %r68, %r14;
	setp.ne.s32 	%p57, %r70, 32;
	mov.f32 	%f47, %f49;
	mov.f32 	%f48, %f16;
	@%p57 bra 	$L__BB0_5;
	ret;

}


// ===== COMPILED SASS (sm_100) =====

	.target	sm_100

	.elftype	@"ET_EXEC"


//--------------------- .note.nv.tkinfo           --------------------------
	.section	.note.nv.tkinfo,"",@"SHT_NOTE"
	.sectionflags	@"SHF_NOTE_NV_TKINFO"
	.tkinfo
        /*0018*/ 	.word	0x00000002
        /*0030*/ 	.string	""
        /*0030*/ 	.string	"ptxas"
        /*0030*/ 	.string	"Cuda compilation tools, release 13.0, V13.0.88"
        /*0030*/ 	.string	"Build cuda_13.0.r13.0/compiler.36424714_0"
        /*0030*/ 	.string	"-arch sm_100 -m 64 "



//--------------------- .note.nv.cuinfo           --------------------------
	.section	.note.nv.cuinfo,"",@"SHT_NOTE"
	.sectionflags	@"SHF_NOTE_NV_CUINFO"
        /*0018*/ 	.short	0x0002
        /*001a*/ 	.short	0x0064
        /*001c*/ 	.short	0x0082
	.zero		2


//--------------------- .nv.info                  --------------------------
	.section	.nv.info,"",@"SHT_CUDA_INFO"
	.align	4


	//----- nvinfo : EIATTR_REGCOUNT
	.align		4
        /*0000*/ 	.byte	0x04, 0x2f
        /*0002*/ 	.short	(.L_8 - .L_7)
	.align		4
.L_7:
        /*0004*/ 	.word	index@(_Z27stencilRegisterCoarseKernelPfS_i)
        /*0008*/ 	.word	0x0000001a


	//----- nvinfo : EIATTR_FRAME_SIZE
	.align		4
.L_8:
        /*000c*/ 	.byte	0x04, 0x11
        /*000e*/ 	.short	(.L_10 - .L_9)
	.align		4
.L_9:
        /*0010*/ 	.word	index@(_Z27stencilRegisterCoarseKernelPfS_i)
        /*0014*/ 	.word	0x00000000


	//----- nvinfo : EIATTR_MIN_STACK_SIZE
	.align		4
.L_10:
        /*0018*/ 	.byte	0x04, 0x12
        /*001a*/ 	.short	(.L_12 - .L_11)
	.align		4
.L_11:
        /*001c*/ 	.word	index@(_Z27stencilRegisterCoarseKernelPfS_i)
        /*0020*/ 	.word	0x00000000
.L_12:


//--------------------- .nv.compat                --------------------------
	.section	.nv.compat,"",@"SHT_CUDA_COMPAT_INFO"
	.align	4
        /*0000*/ 	.byte	0x02, 0x09, 0x00, 0x00, 0x02, 0x02, 0x01, 0x00, 0x02, 0x05, 0x05, 0x00, 0x03, 0x07, 0x01, 0x01
        /*0010*/ 	.byte	0x02, 0x03, 0x00, 0x00, 0x02, 0x06, 0x01, 0x00, 0x04, 0x0b, 0x08, 0x00, 0x09, 0x00, 0x00, 0x00
        /*0020*/ 	.byte	0x00, 0x00, 0x00, 0x00


//--------------------- .nv.info._Z27stencilRegisterCoarseKernelPfS_i --------------------------
	.section	.nv.info._Z27stencilRegisterCoarseKernelPfS_i,"",@"SHT_CUDA_INFO"
	.sectionflags	@""
	.align	4


	//----- nvinfo : EIATTR_CUDA_API_VERSION
	.align		4
        /*0000*/ 	.byte	0x04, 0x37
        /*0002*/ 	.short	(.L_14 - .L_13)
.L_13:
        /*0004*/ 	.word	0x00000082


	//----- nvinfo : EIATTR_KPARAM_INFO
	.align		4
.L_14:
        /*0008*/ 	.byte	0x04, 0x17
        /*000a*/ 	.short	(.L_16 - .L_15)
.L_15:
        /*000c*/ 	.word	0x00000000
        /*0010*/ 	.short	0x0002
        /*0012*/ 	.short	0x0010
        /*0014*/ 	.byte	0x00, 0xf0, 0x11, 0x00


	//----- nvinfo : EIATTR_KPARAM_INFO
	.align		4
.L_16:
        /*0018*/ 	.byte	0x04, 0x17
        /*001a*/ 	.short	(.L_18 - .L_17)
.L_17:
        /*001c*/ 	.word	0x00000000
        /*0020*/ 	.short	0x0001
        /*0022*/ 	.short	0x0008
        /*0024*/ 	.byte	0x00, 0xf5, 0x21, 0x00


	//----- nvinfo : EIATTR_KPARAM_INFO
	.align		4
.L_18:
        /*0028*/ 	.byte	0x04, 0x17
        /*002a*/ 	.short	(.L_20 - .L_19)
.L_19:
        /*002c*/ 	.word	0x00000000
        /*0030*/ 	.short	0x0000
        /*0032*/ 	.short	0x0000
        /*0034*/ 	.byte	0x00, 0xf5, 0x21, 0x00


	//----- nvinfo : EIATTR_SPARSE_MMA_MASK
	.align		4
.L_20:
        /*0038*/ 	.byte	0x03, 0x50
        /*003a*/ 	.short	0x0000


	//----- nvinfo : EIATTR_MAXREG_COUNT
	.align		4
        /*003c*/ 	.byte	0x03, 0x1b
        /*003e*/ 	.short	0x00ff


	//----- nvinfo : EIATTR_NUM_BARRIERS
	.align		4
        /*0040*/ 	.byte	0x02, 0x4c
        /*0042*/ 	.byte	0x01
	.zero		1


	//----- nvinfo : EIATTR_MERCURY_ISA_VERSION
	.align		4
        /*0044*/ 	.byte	0x03, 0x5f
        /*0046*/ 	.short	0x0101


	//----- nvinfo : EIATTR_VRC_CTA_INIT_COUNT
	.align		4
        /*0048*/ 	.byte	0x02, 0x4a
	.zero		1
	.zero		1


	//----- nvinfo : EIATTR_EXIT_INSTR_OFFSETS
	.align		4
        /*004c*/ 	.byte	0x04, 0x1c
        /*004e*/ 	.short	(.L_22 - .L_21)


	//   ....[0]....
.L_21:
        /*0050*/ 	.word	0x00000940


	//----- nvinfo : EIATTR_CRS_STACK_SIZE
	.align		4
.L_22:
        /*0054*/ 	.byte	0x04, 0x1e
        /*0056*/ 	.short	(.L_24 - .L_23)
.L_23:
        /*0058*/ 	.word	0x00000000


	//----- nvinfo : EIATTR_CBANK_PARAM_SIZE
	.align		4
.L_24:
        /*005c*/ 	.byte	0x03, 0x19
        /*005e*/ 	.short	0x0014


	//----- nvinfo : EIATTR_PARAM_CBANK
	.align		4
        /*0060*/ 	.byte	0x04, 0x0a
        /*0062*/ 	.short	(.L_26 - .L_25)
	.align		4
.L_25:
        /*0064*/ 	.word	index@(.nv.constant0._Z27stencilRegisterCoarseKernelPfS_i)
        /*0068*/ 	.short	0x0380
        /*006a*/ 	.short	0x0014


	//----- nvinfo : EIATTR_SW_WAR
	.align		4
.L_26:
        /*006c*/ 	.byte	0x04, 0x36
        /*006e*/ 	.short	(.L_28 - .L_27)
.L_27:
        /*0070*/ 	.word	0x00000008
.L_28:


//--------------------- .nv.callgraph             --------------------------
	.section	.nv.callgraph,"",@"SHT_CUDA_CALLGRAPH"
	.align	4
	.sectionentsize	8
	.align		4
        /*0000*/ 	.word	0x00000000
	.align		4
        /*0004*/ 	.word	0xffffffff
	.align		4
        /*0008*/ 	.word	0x00000000
	.align		4
        /*000c*/ 	.word	0xfffffffe
	.align		4
        /*0010*/ 	.word	0x00000000
	.align		4
        /*0014*/ 	.word	0xfffffffd
	.align		4
        /*0018*/ 	.word	0x00000000
	.align		4
        /*001c*/ 	.word	0xfffffffc


//--------------------- .nv.constant3             --------------------------
	.section	.nv.constant3,"a",@progbits
	.align	4
.nv.constant3:
	.type		c0,@object
	.size		c0,(c1 - c0)
c0:
	.zero		4
	.type		c1,@object
	.size		c1,(c2 - c1)
c1:
	.zero		4
	.type		c2,@object
	.size		c2,(c3 - c2)
c2:
	.zero		4
	.type		c3,@object
	.size		c3,(c4 - c3)
c3:
	.zero		4
	.type		c4,@object
	.size		c4,(c5 - c4)
c4:
	.zero		4
	.type		c5,@object
	.size		c5,(c6 - c5)
c5:
	.zero		4
	.type		c6,@object
	.size		c6,(.L_6 - c6)
c6:
	.zero		4
.L_6:


//--------------------- .text._Z27stencilRegisterCoarseKernelPfS_i --------------------------
	.section	.text._Z27stencilRegisterCoarseKernelPfS_i,"ax",@progbits
	.align	128
        .global         _Z27stencilRegisterCoarseKernelPfS_i
        .type           _Z27stencilRegisterCoarseKernelPfS_i,@function
        .size           _Z27stencilRegisterCoarseKernelPfS_i,(.L_x_6 - _Z27stencilRegisterCoarseKernelPfS_i)
        .other          _Z27stencilRegisterCoarseKernelPfS_i,@"STO_CUDA_ENTRY STV_DEFAULT"
_Z27stencilRegisterCoarseKernelPfS_i:
.text._Z27stencilRegisterCoarseKernelPfS_i:
[----:B------:R-:W-:Y:S01]  /*0000*/  LDC R1, c[0x0][0x37c] ;  /* 0x0000df00ff017b82 */ /* 0x000fe20000000800 */
[----:B------:R-:W0:Y:S07]  /*0010*/  S2R R14, SR_TID.Y ;  /* 0x00000000000e7919 */ /* 0x000e2e0000002200 */
[----:B------:R-:W1:Y:S01]  /*0020*/  LDC R5, c[0x0][0x390] ;  /* 0x0000e400ff057b82 */ /* 0x000e620000000800 */
[----:B------:R-:W2:Y:S01]  /*0030*/  LDCU.64 UR6, c[0x0][0x358] ;  /* 0x00006b00ff0677ac */ /* 0x000ea20008000a00 */
[----:B------:R-:W0:Y:S01]  /*0040*/  S2R R13, SR_CTAID.Y ;  /* 0x00000000000d7919 */ /* 0x000e220000002600 */
[----:B------:R-:W3:Y:S01]  /*0050*/  S2R R12, SR_TID.X ;  /* 0x00000000000c7919 */ /* 0x000ee20000002100 */
[----:B------:R-:W3:Y:S01]  /*0060*/  S2R R8, SR_CTAID.X ;  /* 0x0000000000087919 */ /* 0x000ee20000002500 */
[----:B------:R-:W4:Y:S03]  /*0070*/  S2R R20, SR_CTAID.Z ;  /* 0x0000000000147919 */ /* 0x000f260000002700 */
[----:B------:R-:W2:Y:S01]  /*0080*/  S2UR UR5, SR_CgaCtaId ;  /* 0x00000000000579c3 */ /* 0x000ea20000008800 */
[----:B------:R-:W-:Y:S01]  /*0090*/  UMOV UR4, 0x400 ;  /* 0x0000040000047882 */ /* 0x000fe20000000000 */
[----:B------:R-:W0:Y:S01]  /*00a0*/  LDCU UR14, c[0x0][0x390] ;  /* 0x00007200ff0e77ac */ /* 0x000e220008000800 */
[----:B------:R-:W0:Y:S01]  /*00b0*/  LDCU.64 UR12, c[0x3][0x10] ;  /* 0x00c00200ff0c77ac */ /* 0x000e220008000a00 */
[----:B------:R-:W0:Y:S02]  /*00c0*/  LDCU.128 UR8, c[0x3][URZ] ;  /* 0x00c00000ff0877ac */ /* 0x000e240008000c00 */
[----:B0-----:R-:W-:-:S05]  /*00d0*/  IMAD R16, R13, 0x1e, R14 ;  /* 0x0000001e0d107824 */ /* 0x001fca00078e020e */
[C---:B-1----:R-:W-:Y:S02]  /*00e0*/  ISETP.GT.AND P0, PT, R16.reuse, R5, PT ;  /* 0x000000051000720c */ /* 0x042fe40003f04270 */
[----:B------:R-:W-:Y:S01]  /*00f0*/  IADD3 R18, PT, PT, R16, -0x1, RZ ;  /* 0xffffffff10127810 */ /* 0x000fe20007ffe0ff */
[----:B---3--:R-:W-:Y:S01]  /*0100*/  IMAD R0, R8, 0x1e, R12 ;  /* 0x0000001e08007824 */ /* 0x008fe200078e020c */
[----:B------:R-:W-:Y:S01]  /*0110*/  ISETP.NE.AND P0, PT, R16, RZ, !P0 ;  /* 0x000000ff1000720c */ /* 0x000fe20004705270 */
[----:B----4-:R-:W-:-:S03]  /*0120*/  IMAD R4, R20, 0x1e, RZ ;  /* 0x0000001e14047824 */ /* 0x010fc600078e02ff */
[----:B------:R-:W-:Y:S02]  /*0130*/  IADD3 R0, PT, PT, R0, -0x1, RZ ;  /* 0xffffffff00007810 */ /* 0x000fe40007ffe0ff */
[CC--:B------:R-:W-:Y:S02]  /*0140*/  ISETP.GE.OR P1, PT, R4.reuse, R5.reuse, !P0 ;  /* 0x000000050400720c */ /* 0x0c0fe40004726670 */
[-C--:B------:R-:W-:Y:S02]  /*0150*/  ISETP.GT.AND P2, PT, R4, R5.reuse, PT ;  /* 0x000000050400720c */ /* 0x080fe40003f44270 */
[----:B------:R-:W-:Y:S02]  /*0160*/  ISETP.LT.OR P1, PT, R0, RZ, P1 ;  /* 0x000000ff0000720c */ /* 0x000fe40000f21670 */
[----:B------:R-:W-:Y:S02]  /*0170*/  ISETP.NE.AND P2, PT, R20, RZ, !P2 ;  /* 0x000000ff1400720c */ /* 0x000fe40005745270 */
[----:B------:R-:W-:-:S02]  /*0180*/  ISETP.GE.OR P1, PT, R0, R5, P1 ;  /* 0x000000050000720c */ /* 0x000fc40000f26670 */
[----:B------:R-:W-:-:S04]  /*0190*/  PLOP3.LUT P2, PT, P2, P0, PT, 0x80, 0x8 ;  /* 0x000000000008781c */ /* 0x000fc80001741070 */
[----:B------:R-:W-:-:S04]  /*01a0*/  ISETP.LT.OR P2, PT, R0, RZ, !P2 ;  /* 0x000000ff0000720c */ /* 0x000fc80005741670 */
[----:B------:R-:W-:-:S03]  /*01b0*/  ISETP.GE.OR P2, PT, R0, R5, P2 ;  /* 0x000000050000720c */ /* 0x000fc60001746670 */
[----:B------:R-:W0:Y:S01]  /*01c0*/  @!P1 LDC.64 R10, c[0x0][0x380] ;  /* 0x0000e000ff0a9b82 */ /* 0x000e220000000a00 */
[----:B------:R-:W-:-:S04]  /*01d0*/  @!P1 IMAD R2, R4, R5, R18 ;  /* 0x0000000504029224 */ /* 0x000fc800078e0212 */
[----:B------:R-:W-:-:S05]  /*01e0*/  @!P1 IMAD R9, R2, R5, R0 ;  /* 0x0000000502099224 */ /* 0x000fca00078e0200 */
[----:B------:R-:W1:Y:S01]  /*01f0*/  @!P2 LDC.64 R2, c[0x0][0x380] ;  /* 0x0000e000ff02ab82 */ /* 0x000e620000000a00 */
[----:B0-----:R-:W-:-:S05]  /*0200*/  @!P1 IMAD.WIDE.U32 R10, R9, 0x4, R10 ;  /* 0x00000004090a9825 */ /* 0x001fca00078e000a */
[----:B--2---:R0:W2:Y:S01]  /*0210*/  @!P1 LDG.E R6, desc[UR6][R10.64] ;  /* 0x000000060a069981 */ /* 0x0040a2000c1e1900 */
[----:B------:R-:W-:-:S04]  /*0220*/  @!P2 VIADD R9, R4, 0xffffffff ;  /* 0xffffffff0409a836 */ /* 0x000fc80000000000 */
[----:B------:R-:W-:-:S04]  /*0230*/  @!P2 IMAD R9, R9, R5, R18 ;  /* 0x000000050909a224 */ /* 0x000fc800078e0212 */
[-C--:B------:R-:W-:Y:S01]  /*0240*/  @!P2 IMAD R9, R9, R5.reuse, R0 ;  /* 0x000000050909a224 */ /* 0x080fe200078e0200 */
[----:B------:R-:W-:Y:S01]  /*0250*/  ULEA UR4, UR5, UR4, 0x18 ;  /* 0x0000000405047291 */ /* 0x000fe2000f8ec0ff */
[-C--:B------:R-:W-:Y:S01]  /*0260*/  IMAD R15, R20, R5.reuse, RZ ;  /* 0x00000005140f7224 */ /* 0x080fe200078e02ff */
[----:B0-----:R-:W-:Y:S01]  /*0270*/  IADD3 R10, PT, PT, R4, 0x2, RZ ;  /* 0x00000002040a7810 */ /* 0x001fe20007ffe0ff */
[----:B-1----:R-:W-:Y:S01]  /*0280*/  @!P2 IMAD.WIDE R2, R9, 0x4, R2 ;  /* 0x000000040902a825 */ /* 0x002fe200078e0202 */
[----:B------:R-:W-:Y:S01]  /*0290*/  IADD3 R9, PT, PT, R14, -0x1f, RZ ;  /* 0xffffffe10e097810 */ /* 0x000fe20007ffe0ff */
[----:B------:R-:W0:Y:S02]  /*02a0*/  LDCU UR5, c[0x3][0x18] ;  /* 0x00c00300ff0577ac */ /* 0x000e240008000800 */
[-C--:B------:R-:W-:Y:S01]  /*02b0*/  IMAD R11, R4, R5.reuse, R5 ;  /* 0x00000005040b7224 */ /* 0x080fe200078e0205 */
[----:B------:R1:W5:Y:S01]  /*02c0*/  @!P2 LDG.E R7, desc[UR6][R2.64] ;  /* 0x000000060207a981 */ /* 0x000362000c1e1900 */
[----:B------:R-:W-:Y:S01]  /*02d0*/  ISETP.GE.U32.AND P3, PT, R9, -0x1e, PT ;  /* 0xffffffe20900780c */ /* 0x000fe20003f66070 */
[-C--:B------:R-:W-:Y:S01]  /*02e0*/  IMAD R10, R10, R5.reuse, R14 ;  /* 0x000000050a0a7224 */ /* 0x080fe200078e020e */
[----:B------:R-:W-:Y:S01]  /*02f0*/  LEA R9, R14, UR4, 0x7 ;  /* 0x000000040e097c11 */ /* 0x000fe2000f8e38ff */
[----:B------:R-:W-:Y:S01]  /*0300*/  VIADD R17, R4, 0x1 ;  /* 0x0000000104117836 */ /* 0x000fe20000000000 */
[----:B------:R-:W-:Y:S01]  /*0310*/  ISETP.GE.AND P2, PT, R16, R5, PT ;  /* 0x000000051000720c */ /* 0x000fe20003f46270 */
[----:B------:R-:W-:Y:S01]  /*0320*/  IMAD R10, R13, 0x1e, R10 ;  /* 0x0000001e0d0a7824 */ /* 0x000fe200078e020a */
[----:B------:R-:W-:Y:S01]  /*0330*/  LEA R9, R12, R9, 0x2 ;  /* 0x000000090c097211 */ /* 0x000fe200078e10ff */
[----:B------:R-:W-:Y:S01]  /*0340*/  UMOV UR4, 0x2 ;  /* 0x0000000200047882 */ /* 0x000fe20000000000 */
[----:B------:R-:W-:Y:S01]  /*0350*/  ISETP.GT.U32.AND P2, PT, R16, 0x1, !P2 ;  /* 0x000000011000780c */ /* 0x000fe20005744070 */
[----:B-1----:R-:W-:-:S02]  /*0360*/  IMAD R2, R15, 0x1e, R14 ;  /* 0x0000001e0f027824 */ /* 0x002fc400078e020e */
[----:B------:R-:W-:Y:S01]  /*0370*/  IMAD.IADD R14, R11, 0x1, R14 ;  /* 0x000000010b0e7824 */ /* 0x000fe200078e020e */
[----:B------:R-:W-:Y:S01]  /*0380*/  ISETP.GT.AND P2, PT, R0, RZ, P2 ;  /* 0x000000ff0000720c */ /* 0x000fe20001744270 */
[C---:B------:R-:W-:Y:S02]  /*0390*/  IMAD R11, R13.reuse, 0x1e, R2 ;  /* 0x0000001e0d0b7824 */ /* 0x040fe400078e0202 */
[----:B------:R-:W1:Y:S01]  /*03a0*/  LDC.64 R2, c[0x0][0x388] ;  /* 0x0000e200ff027b82 */ /* 0x000e620000000a00 */
[----:B------:R-:W-:Y:S02]  /*03b0*/  IMAD R14, R13, 0x1e, R14 ;  /* 0x0000001e0d0e7824 */ /* 0x000fe400078e020e */
[----:B------:R-:W-:Y:S01]  /*03c0*/  IADD3 R11, PT, PT, R11, -0x1, RZ ;  /* 0xffffffff0b0b7810 */ /* 0x000fe20007ffe0ff */
[----:B------:R-:W-:Y:S02]  /*03d0*/  VIADD R10, R10, 0xffffffff ;  /* 0xffffffff0a0a7836 */ /* 0x000fe40000000000 */
[----:B------:R-:W-:-:S02]  /*03e0*/  IADD3 R14, PT, PT, R14, -0x1, RZ ;  /* 0xffffffff0e0e7810 */ /* 0x000fc40007ffe0ff */
[-CC-:B------:R-:W-:Y:S02]  /*03f0*/  IMAD R15, R11, R5.reuse, R12.reuse ;  /* 0x000000050b0f7224 */ /* 0x180fe400078e020c */
[-CC-:B------:R-:W-:Y:S02]  /*0400*/  IMAD R11, R10, R5.reuse, R12.reuse ;  /* 0x000000050a0b7224 */ /* 0x180fe400078e020c */
[-C--:B------:R-:W-:Y:S02]  /*0410*/  IMAD R13, R14, R5.reuse, R12 ;  /* 0x000000050e0d7224 */ /* 0x080fe400078e020c */
[C---:B------:R-:W-:Y:S02]  /*0420*/  IMAD R10, R8.reuse, 0x1e, R15 ;  /* 0x0000001e080a7824 */ /* 0x040fe400078e020f */
[C---:B------:R-:W-:Y:S02]  /*0430*/  IMAD R11, R8.reuse, 0x1e, R11 ;  /* 0x0000001e080b7824 */ /* 0x040fe400078e020b */
[----:B------:R-:W-:Y:S01]  /*0440*/  IMAD R8, R8, 0x1e, R13 ;  /* 0x0000001e08087824 */ /* 0x000fe200078e020d */
[C---:B------:R-:W-:Y:S01]  /*0450*/  IADD3 R13, PT, PT, R5.reuse, -0x1, RZ ;  /* 0xffffffff050d7810 */ /* 0x040fe20007ffe0ff */
[----:B------:R-:W-:Y:S01]  /*0460*/  IMAD R15, R5, R5, RZ ;  /* 0x00000005050f7224 */ /* 0x000fe200078e02ff */
[----:B--2---:R2:W-:Y:S01]  /*0470*/  @!P1 STS [R9], R6 ;  /* 0x0000000609009388 */ /* 0x0045e20000000800 */
[----:B------:R-:W-:-:S04]  /*0480*/  ISETP.EQ.OR P1, PT, R12, RZ, !P3 ;  /* 0x000000ff0c00720c */ /* 0x000fc80005f22670 */
[----:B01----:R-:W-:-:S13]  /*0490*/  ISETP.GT.U32.OR P1, PT, R12, 0x1e, P1 ;  /* 0x0000001e0c00780c */ /* 0x003fda0000f24470 */
.L_x_4:
[----:B------:R-:W-:-:S04]  /*04a0*/  ISETP.GE.OR P3, PT, R17, UR14, !P0 ;  /* 0x0000000e11007c0c */ /* 0x000fc8000c766670 */
[----:B------:R-:W-:-:S04]  /*04b0*/  ISETP.LT.OR P3, PT, R0, RZ, P3 ;  /* 0x000000ff0000720c */ /* 0x000fc80001f61670 */
[----:B------:R-:W-:-:S13]  /*04c0*/  ISETP.GE.OR P3, PT, R0, UR14, P3 ;  /* 0x0000000e00007c0c */ /* 0x000fda0009f66670 */
[----:B0-----:R-:W0:Y:S01]  /*04d0*/  @!P3 LDC.64 R18, c[0x0][0x380] ;  /* 0x0000e000ff12bb82 */ /* 0x001e220000000a00 */
[----:B------:R-:W-:-:S05]  /*04e0*/  @!P3 IADD3 R5, PT, PT, R8, -0x1, RZ ;  /* 0xffffffff0805b810 */ /* 0x000fca0007ffe0ff */
[----:B0-----:R-:W-:-:S05]  /*04f0*/  @!P3 IMAD.WIDE R18, R5, 0x4, R18 ;  /* 0x000000040512b825 */ /* 0x001fca00078e0212 */
[----:B------:R0:W3:Y:S01]  /*0500*/  @!P3 LDG.E R12, desc[UR6][R18.64] ;  /* 0x00000006120cb981 */ /* 0x0000e2000c1e1900 */
[C---:B------:R-:W-:Y:S01]  /*0510*/  IADD3 R4, PT, PT, R17.reuse, 0x1, RZ ;  /* 0x0000000111047810 */ /* 0x040fe20007ffe0ff */
[C---:B------:R-:W-:Y:S01]  /*0520*/  VIADD R14, R17.reuse, 0xffffffff ;  /* 0xffffffff110e7836 */ /* 0x040fe20000000000 */
[----:B------:R-:W-:Y:S01]  /*0530*/  BSSY.RECONVERGENT B0, `(.L_x_0) ;  /* 0x000001d000007945 */ /* 0x000fe20003800200 */
[----:B------:R-:W-:Y:S01]  /*0540*/  BAR.SYNC.DEFER_BLOCKING 0x0 ;  /* 0x0000000000007b1d */ /* 0x000fe20000010000 */
[----:B------:R-:W-:Y:S02]  /*0550*/  ISETP.GE.OR P3, PT, R4, UR14, !P0 ;  /* 0x0000000e04007c0c */ /* 0x000fe4000c766670 */
[----:B------:R-:W-:Y:S02]  /*0560*/  ISETP.GE.AND P4, PT, R14, R13, PT ;  /* 0x0000000d0e00720c */ /* 0x000fe40003f86270 */
[----:B------:R-:W-:Y:S02]  /*0570*/  ISETP.LT.OR P3, PT, R0, RZ, P3 ;  /* 0x000000ff0000720c */ /* 0x000fe40001f61670 */
[----:B------:R-:W-:-:S02]  /*0580*/  ISETP.NE.AND P4, PT, R17, 0x1, !P4 ;  /* 0x000000011100780c */ /* 0x000fc40006785270 */
[----:B------:R-:W-:Y:S02]  /*0590*/  ISETP.GE.OR P3, PT, R0, UR14, P3 ;  /* 0x0000000e00007c0c */ /* 0x000fe40009f66670 */
[----:B------:R-:W-:-:S04]  /*05a0*/  PLOP3.LUT P4, PT, P4, P2, PT, 0x80, 0x8 ;  /* 0x000000000008781c */ /* 0x000fc80002785070 */
[----:B------:R-:W-:-:S04]  /*05b0*/  ISETP.GE.OR P4, PT, R0, R13, !P4 ;  /* 0x0000000d0000720c */ /* 0x000fc80006786670 */
[----:B------:R-:W-:-:S03]  /*05c0*/  PLOP3.LUT P4, PT, P4, P1, PT, 0xf8, 0x8f ;  /* 0x00000000008f781c */ /* 0x000fc60002783f70 */
[----:B------:R-:W1:Y:S01]  /*05d0*/  @!P3 LDC.64 R4, c[0x0][0x380] ;  /* 0x0000e000ff04bb82 */ /* 0x000e620000000a00 */
[----:B0-----:R-:W-:-:S05]  /*05e0*/  @!P3 IADD3 R19, PT, PT, R11, -0x1, RZ ;  /* 0xffffffff0b13b810 */ /* 0x001fca0007ffe0ff */
[----:B-1----:R-:W-:Y:S01]  /*05f0*/  @!P3 IMAD.WIDE R4, R19, 0x4, R4 ;  /* 0x000000041304b825 */ /* 0x002fe200078e0204 */
[----:B---3--:R-:W-:-:S03]  /*0600*/  MOV R14, R12 ;  /* 0x0000000c000e7202 */ /* 0x008fc60000000f00 */
[----:B------:R-:W-:Y:S05]  /*0610*/  @P4 BRA `(.L_x_1) ;  /* 0x0000000000384947 */ /* 0x000fea0003800000 */
[----:B------:R-:W0:Y:S04]  /*0620*/  LDS R16, [R9+-0x4] ;  /* 0xfffffc0009107984 */ /* 0x000e280000000800 */
[----:B------:R-:W1:Y:S04]  /*0630*/  LDS R18, [R9+0x4] ;  /* 0x0000040009127984 */ /* 0x000e680000000800 */
[----:B------:R-:W3:Y:S04]  /*0640*/  LDS R21, [R9+0x80] ;  /* 0x0000800009157984 */ /* 0x000ee80000000800 */
[----:B------:R-:W4:Y:S01]  /*0650*/  LDS R23, [R9+-0x80] ;  /* 0xffff800009177984 */ /* 0x000f220000000800 */
[----:B0-----:R-:W-:-:S04]  /*0660*/  FMUL R19, R16, UR9 ;  /* 0x0000000910137c20 */ /* 0x001fc80008400000 */
[----:B------:R-:W-:-:S04]  /*0670*/  FFMA R19, R6, UR8, R19 ;  /* 0x0000000806137c23 */ /* 0x000fc80008000013 */
[----:B-1----:R-:W-:Y:S01]  /*0680*/  FFMA R18, R18, UR10, R19 ;  /* 0x0000000a12127c23 */ /* 0x002fe20008000013 */
[----:B------:R-:W-:-:S03]  /*0690*/  VIADD R19, R10, 0xffffffff ;  /* 0xffffffff0a137836 */ /* 0x000fc60000000000 */
[----:B---3--:R-:W-:-:S04]  /*06a0*/  FFMA R18, R21, UR11, R18 ;  /* 0x0000000b15127c23 */ /* 0x008fc80008000012 */
[----:B----4-:R-:W-:-:S04]  /*06b0*/  FFMA R18, R23, UR12, R18 ;  /* 0x0000000c17127c23 */ /* 0x010fc80008000012 */
[----:B-----5:R-:W-:Y:S01]  /*06c0*/  FFMA R7, R7, UR13, R18 ;  /* 0x0000000d07077c23 */ /* 0x020fe20008000012 */
[----:B------:R-:W-:-:S04]  /*06d0*/  IMAD.WIDE R18, R19, 0x4, R2 ;  /* 0x0000000413127825 */ /* 0x000fc800078e0202 */
[----:B------:R-:W-:-:S05]  /*06e0*/  FFMA R7, R12, UR5, R7 ;  /* 0x000000050c077c23 */ /* 0x000fca0008000007 */
[----:B------:R0:W-:Y:S02]  /*06f0*/  STG.E desc[UR6][R18.64], R7 ;  /* 0x0000000712007986 */ /* 0x0001e4000c101906 */
.L_x_1:
[----:B------:R-:W-:Y:S05]  /*0700*/  BSYNC.RECONVERGENT B0 ;  /* 0x0000000000007941 */ /* 0x000fea0003800200 */
.L_x_0:
[----:B------:R-:W-:Y:S01]  /*0710*/  BAR.SYNC.DEFER_BLOCKING 0x0 ;  /* 0x0000000000007b1d */ /* 0x000fe20000010000 */
[----:B------:R-:W-:-:S05]  /*0720*/  VIMNMX R16, PT, PT, R0, R17, !PT ;  /* 0x0000001100107248 */ /* 0x000fca0007fe0100 */
[----:B------:R-:W-:Y:S01]  /*0730*/  BSSY.RECONVERGENT B0, `(.L_x_2) ;  /* 0x0000015000007945 */ /* 0x000fe20003800200 */
[----:B------:R1:W-:Y:S04]  /*0740*/  STS [R9], R12 ;  /* 0x0000000c09007388 */ /* 0x0003e80000000800 */
[----:B-1----:R1:W5:Y:S01]  /*0750*/  @!P3 LDG.E R12, desc[UR6][R4.64] ;  /* 0x00000006040cb981 */ /* 0x002362000c1e1900 */
[----:B------:R-:W-:Y:S01]  /*0760*/  BAR.SYNC.DEFER_BLOCKING 0x0 ;  /* 0x0000000000007b1d */ /* 0x000fe20000010000 */
[----:B------:R-:W-:-:S04]  /*0770*/  ISETP.GE.OR P3, PT, R16, R13, !P2 ;  /* 0x0000000d1000720c */ /* 0x000fc80005766670 */
[----:B------:R-:W-:-:S13]  /*0780*/  PLOP3.LUT P3, PT, P3, P1, PT, 0xf8, 0x8f ;  /* 0x00000000008f781c */ /* 0x000fda0001f63f70 */
[----:B-1----:R-:W-:Y:S05]  /*0790*/  @P3 BRA `(.L_x_3) ;  /* 0x0000000000383947 */ /* 0x002fea0003800000 */
[----:B------:R-:W1:Y:S01]  /*07a0*/  LDS R4, [R9+-0x4] ;  /* 0xfffffc0009047984 */ /* 0x000e620000000800 */
[----:B0-----:R-:W-:-:S03]  /*07b0*/  IADD3 R19, PT, PT, R8, -0x1, RZ ;  /* 0xffffffff08137810 */ /* 0x001fc60007ffe0ff */
[----:B------:R-:W0:Y:S04]  /*07c0*/  LDS R16, [R9+0x4] ;  /* 0x0000040009107984 */ /* 0x000e280000000800 */
[----:B------:R-:W3:Y:S04]  /*07d0*/  LDS R18, [R9+0x80] ;  /* 0x0000800009127984 */ /* 0x000ee80000000800 */
[----:B------:R-:W4:Y:S01]  /*07e0*/  LDS R20, [R9+-0x80] ;  /* 0xffff800009147984 */ /* 0x000f220000000800 */
[----:B-1----:R-:W-:-:S04]  /*07f0*/  FMUL R5, R4, UR9 ;  /* 0x0000000904057c20 */ /* 0x002fc80008400000 */
[----:B------:R-:W-:-:S04]  /*0800*/  FFMA R5, R14, UR8, R5 ;  /* 0x000000080e057c23 */ /* 0x000fc80008000005 */
[----:B0-----:R-:W-:-:S04]  /*0810*/  FFMA R5, R16, UR10, R5 ;  /* 0x0000000a10057c23 */ /* 0x001fc80008000005 */
[----:B---3--:R-:W-:-:S04]  /*0820*/  FFMA R5, R18, UR11, R5 ;  /* 0x0000000b12057c23 */ /* 0x008fc80008000005 */
[----:B----4-:R-:W-:-:S04]  /*0830*/  FFMA R5, R20, UR12, R5 ;  /* 0x0000000c14057c23 */ /* 0x010fc80008000005 */
[----:B-----5:R-:W-:Y:S01]  /*0840*/  FFMA R7, R6, UR13, R5 ;  /* 0x0000000d06077c23 */ /* 0x020fe20008000005 */
[----:B------:R-:W-:-:S04]  /*0850*/  IMAD.WIDE R4, R19, 0x4, R2 ;  /* 0x0000000413047825 */ /* 0x000fc800078e0202 */
[----:B------:R-:W-:-:S05]  /*0860*/  FFMA R7, R12, UR5, R7 ;  /* 0x000000050c077c23 */ /* 0x000fca0008000007 */
[----:B------:R1:W-:Y:S02]  /*0870*/  STG.E desc[UR6][R4.64], R7 ;  /* 0x0000000704007986 */ /* 0x0003e4000c101906 */
.L_x_3:
[----:B------:R-:W-:Y:S05]  /*0880*/  BSYNC.RECONVERGENT B0 ;  /* 0x0000000000007941 */ /* 0x000fea0003800200 */
.L_x_2:
[----:B------:R-:W-:Y:S01]  /*0890*/  BAR.SYNC.DEFER_BLOCKING 0x0 ;  /* 0x0000000000007b1d */ /* 0x000fe20000010000 */
[----:B------:R-:W-:Y:S01]  /*08a0*/  UIADD3 UR4, UPT, UPT, UR4, 0x2, URZ ;  /* 0x0000000204047890 */ /* 0x000fe2000fffe0ff */
[----:B------:R-:W-:Y:S01]  /*08b0*/  IADD3 R17, PT, PT, R17, 0x2, RZ ;  /* 0x0000000211117810 */ /* 0x000fe20007ffe0ff */
[C---:B------:R-:W-:Y:S01]  /*08c0*/  IMAD R8, R15.reuse, 0x2, R8 ;  /* 0x000000020f087824 */ /* 0x040fe200078e0208 */
[C---:B------:R-:W-:Y:S01]  /*08d0*/  LEA R11, R15.reuse, R11, 0x1 ;  /* 0x0000000b0f0b7211 */ /* 0x040fe200078e08ff */
[----:B------:R-:W-:Y:S01]  /*08e0*/  UISETP.NE.AND UP0, UPT, UR4, 0x20, UPT ;  /* 0x000000200400788c */ /* 0x000fe2000bf05270 */
[----:B------:R-:W-:Y:S02]  /*08f0*/  LEA R10, R15, R10, 0x1 ;  /* 0x0000000a0f0a7211 */ /* 0x000fe400078e08ff */
[----:B01---5:R-:W-:Y:S02]  /*0900*/  MOV R7, R14 ;  /* 0x0000000e00077202 */ /* 0x023fe40000000f00 */
[----:B--2---:R-:W-:Y:S01]  /*0910*/  MOV R6, R12 ;  /* 0x0000000c00067202 */ /* 0x004fe20000000f00 */
[----:B------:R0:W-:Y:S03]  /*0920*/  STS [R9], R12 ;  /* 0x0000000c09007388 */ /* 0x0001e60000000800 */
[----:B------:R-:W-:Y:S05]  /*0930*/  BRA.U UP0, `(.L_x_4) ;  /* 0xfffffff900d87547 */ /* 0x000fea000b83ffff */
[----:B------:R-:W-:Y:S05]  /*0940*/  EXIT ;  /* 0x000000000000794d */ /* 0x000fea0003800000 */
.L_x_5:
[----:B------:R-:W-:-:S00]  /*0950*/  BRA `(.L_x_5) ;  /* 0xfffffffc00fc7947 */ /* 0x000fc0000383ffff */
[----:B------:R-:W-:-:S00]  /*0960*/  NOP ;  /* 0x0000000000007918 */ /* 0x000fc00000000000 */
        /* <DEDUP_REMOVED lines=9> */
.L_x_6:


//--------------------- .nv.shared._Z27stencilRegisterCoarseKernelPfS_i --------------------------
	.section	.nv.shared._Z27stencilRegisterCoarseKernelPfS_i,"aw",@nobits
	.sectionflags	@""
	.align	4
.nv.shared._Z27stencilRegisterCoarseKernelPfS_i:
	.zero		5120


//--------------------- .nv.shared.reserved.0     --------------------------
	.section	.nv.shared.reserved.0,"aw",@nobits
	.weak		__nv_reservedSMEM_offset_0_alias
	.size		__nv_reservedSMEM_offset_0_alias, 0, 64
	.other		__nv_reservedSMEM_offset_0_alias,@"STO_CUDA_RESERVED_SHARED STV_DEFAULT"
__nv_reservedSMEM_offset_0_alias:
	.zero		0
	.zero		64


//--------------------- .nv.constant0._Z27stencilRegisterCoarseKernelPfS_i --------------------------
	.section	.nv.constant0._Z27stencilRegisterCoarseKernelPfS_i,"a",@progbits
	.sectionflags	@""
	.align	4
.nv.constant0._Z27stencilRegisterCoarseKernelPfS_i:
	.zero		916


//--------------------- SYMBOLS --------------------------

	.type		.nv.reservedSmem.offset0,@object
	.size		.nv.reservedSmem.offset0,0x4
	.type		.nv.reservedSmem.cap,@object
	.size		.nv.reservedSmem.cap,0x4
